//
// Generated by NVIDIA NVVM Compiler
//
// Compiler Build ID: CL-36424714
// Cuda compilation tools, release 13.0, V13.0.88
// Based on NVVM 20.0.0
//

.version 9.0
.target sm_100
.address_size 64

	// .globl	_Z11squareArrayPfS_j

.visible .entry _Z11squareArrayPfS_j(
	.param .u64 .ptr .align 1 _Z11squareArrayPfS_j_param_0,
	.param .u64 .ptr .align 1 _Z11squareArrayPfS_j_param_1,
	.param .u32 _Z11squareArrayPfS_j_param_2
)
{
	.reg .pred 	%p<2>;
	.reg .b32 	%r<6>;
	.reg .b32 	%f<3>;
	.reg .b64 	%rd<8>;

	ld.param.u64 	%rd1, [_Z11squareArrayPfS_j_param_0];
	ld.param.u64 	%rd2, [_Z11squareArrayPfS_j_param_1];
	ld.param.u32 	%r2, [_Z11squareArrayPfS_j_param_2];
	mov.u32 	%r3, %ctaid.x;
	mov.u32 	%r4, %ntid.x;
	mov.u32 	%r5, %tid.x;
	mad.lo.s32 	%r1, %r3, %r4, %r5;
	setp.ge.u32 	%p1, %r1, %r2;
	@%p1 bra 	$L__BB0_2;
	cvta.to.global.u64 	%rd3, %rd1;
	cvta.to.global.u64 	%rd4, %rd2;
	mul.wide.u32 	%rd5, %r1, 4;
	add.s64 	%rd6, %rd3, %rd5;
	ld.global.f32 	%f1, [%rd6];
	mul.f32 	%f2, %f1, %f1;
	add.s64 	%rd7, %rd4, %rd5;
	st.global.f32 	[%rd7], %f2;
$L__BB0_2:
	ret;

}


// ===== COMPILED SASS (sm_100) =====

	.target	sm_100

	.elftype	@"ET_EXEC"


//--------------------- .note.nv.tkinfo           --------------------------
	.section	.note.nv.tkinfo,"",@"SHT_NOTE"
	.sectionflags	@"SHF_NOTE_NV_TKINFO"
	.tkinfo
        /*0018*/ 	.word	0x00000002
        /*0030*/ 	.string	""
        /*0030*/ 	.string	"ptxas"
        /*0030*/ 	.string	"Cuda compilation tools, release 13.0, V13.0.88"
        /*0030*/ 	.string	"Build cuda_13.0.r13.0/compiler.36424714_0"
        /*0030*/ 	.string	"-arch sm_100 -m 64 "



//--------------------- .note.nv.cuinfo           --------------------------
	.section	.note.nv.cuinfo,"",@"SHT_NOTE"
	.sectionflags	@"SHF_NOTE_NV_CUINFO"
        /*0018*/ 	.short	0x0002
        /*001a*/ 	.short	0x0064
        /*001c*/ 	.short	0x0082
	.zero		2


//--------------------- .nv.info                  --------------------------
	.section	.nv.info,"",@"SHT_CUDA_INFO"
	.align	4


	//----- nvinfo : EIATTR_REGCOUNT
	.align		4
        /*0000*/ 	.byte	0x04, 0x2f
        /*0002*/ 	.short	(.L_1 - .L_0)
	.align		4
.L_0:
        /*0004*/ 	.word	index@(_Z11squareArrayPfS_j)
        /*0008*/ 	.word	0x0000000a


	//----- nvinfo : EIATTR_FRAME_SIZE
	.align		4
.L_1:
        /*000c*/ 	.byte	0x04, 0x11
        /*000e*/ 	.short	(.L_3 - .L_2)
	.align		4
.L_2:
        /*0010*/ 	.word	index@(_Z11squareArrayPfS_j)
        /*0014*/ 	.word	0x00000000


	//----- nvinfo : EIATTR_MIN_STACK_SIZE
	.align		4
.L_3:
        /*0018*/ 	.byte	0x04, 0x12
        /*001a*/ 	.short	(.L_5 - .L_4)
	.align		4
.L_4:
        /*001c*/ 	.word	index@(_Z11squareArrayPfS_j)
        /*0020*/ 	.word	0x00000000
.L_5:


//--------------------- .nv.compat                --------------------------
	.section	.nv.compat,"",@"SHT_CUDA_COMPAT_INFO"
	.align	4
        /*0000*/ 	.byte	0x02, 0x09, 0x00, 0x00, 0x02, 0x02, 0x01, 0x00, 0x02, 0x05, 0x05, 0x00, 0x03, 0x07, 0x01, 0x01
        /*0010*/ 	.byte	0x02, 0x03, 0x00, 0x00, 0x02, 0x06, 0x01, 0x00, 0x04, 0x0b, 0x08, 0x00, 0x09, 0x00, 0x00, 0x00
        /*0020*/ 	.byte	0x00, 0x00, 0x00, 0x00


//--------------------- .nv.info._Z11squareArrayPfS_j --------------------------
	.section	.nv.info._Z11squareArrayPfS_j,"",@"SHT_CUDA_INFO"
	.sectionflags	@""
	.align	4


	//----- nvinfo : EIATTR_CUDA_API_VERSION
	.align		4
        /*0000*/ 	.byte	0x04, 0x37
        /*0002*/ 	.short	(.L_7 - .L_6)
.L_6:
        /*0004*/ 	.word	0x00000082


	//----- nvinfo : EIATTR_KPARAM_INFO
	.align		4
.L_7:
        /*0008*/ 	.byte	0x04, 0x17
        /*000a*/ 	.short	(.L_9 - .L_8)
.L_8:
        /*000c*/ 	.word	0x00000000
        /*0010*/ 	.short	0x0002
        /*0012*/ 	.short	0x0010
        /*0014*/ 	.byte	0x00, 0xf0, 0x11, 0x00


	//----- nvinfo : EIATTR_KPARAM_INFO
	.align		4
.L_9:
        /*0018*/ 	.byte	0x04, 0x17
        /*001a*/ 	.short	(.L_11 - .L_10)
.L_10:
        /*001c*/ 	.word	0x00000000
        /*0020*/ 	.short	0x0001
        /*0022*/ 	.short	0x0008
        /*0024*/ 	.byte	0x00, 0xf5, 0x21, 0x00


	//----- nvinfo : EIATTR_KPARAM_INFO
	.align		4
.L_11:
        /*0028*/ 	.byte	0x04, 0x17
        /*002a*/ 	.short	(.L_13 - .L_12)
.L_12:
        /*002c*/ 	.word	0x00000000
        /*0030*/ 	.short	0x0000
        /*0032*/ 	.short	0x0000
        /*0034*/ 	.byte	0x00, 0xf5, 0x21, 0x00


	//----- nvinfo : EIATTR_SPARSE_MMA_MASK
	.align		4
.L_13:
        /*0038*/ 	.byte	0x03, 0x50
        /*003a*/ 	.short	0x0000


	//----- nvinfo : EIATTR_MAXREG_COUNT
	.align		4
        /*003c*/ 	.byte	0x03, 0x1b
        /*003e*/ 	.short	0x00ff


	//----- nvinfo : EIATTR_MERCURY_ISA_VERSION
	.align		4
        /*0040*/ 	.byte	0x03, 0x5f
        /*0042*/ 	.short	0x0101


	//----- nvinfo : EIATTR_VRC_CTA_INIT_COUNT
	.align		4
        /*0044*/ 	.byte	0x02, 0x4a
	.zero		1
	.zero		1


	//----- nvinfo : EIATTR_EXIT_INSTR_OFFSETS
	.align		4
        /*0048*/ 	.byte	0x04, 0x1c
        /*004a*/ 	.short	(.L_15 - .L_14)


	//   ....[0]....
.L_14:
        /*004c*/ 	.word	0x00000070


	//   ....[1]....
        /*0050*/ 	.word	0x00000100


	//----- nvinfo : EIATTR_CBANK_PARAM_SIZE
	.align		4
.L_15:
        /*0054*/ 	.byte	0x03, 0x19
        /*0056*/ 	.short	0x0014


	//----- nvinfo : EIATTR_PARAM_CBANK
	.align		4
        /*0058*/ 	.byte	0x04, 0x0a
        /*005a*/ 	.short	(.L_17 - .L_16)
	.align		4
.L_16:
        /*005c*/ 	.word	index@(.nv.constant0._Z11squareArrayPfS_j)
        /*0060*/ 	.short	0x0380
        /*0062*/ 	.short	0x0014


	//----- nvinfo : EIATTR_SW_WAR
	.align		4
.L_17:
        /*0064*/ 	.byte	0x04, 0x36
        /*0066*/ 	.short	(.L_19 - .L_18)
.L_18:
        /*0068*/ 	.word	0x00000008
.L_19:


//--------------------- .nv.callgraph             --------------------------
	.section	.nv.callgraph,"",@"SHT_CUDA_CALLGRAPH"
	.align	4
	.sectionentsize	8
	.align		4
        /*0000*/ 	.word	0x00000000
	.align		4
        /*0004*/ 	.word	0xffffffff
	.align		4
        /*0008*/ 	.word	0x00000000
	.align		4
        /*000c*/ 	.word	0xfffffffe
	.align		4
        /*0010*/ 	.word	0x00000000
	.align		4
        /*0014*/ 	.word	0xfffffffd
	.align		4
        /*0018*/ 	.word	0x00000000
	.align		4
        /*001c*/ 	.word	0xfffffffc


//--------------------- .text._Z11squareArrayPfS_j --------------------------
	.section	.text._Z11squareArrayPfS_j,"ax",@progbits
	.align	128
        .global         _Z11squareArrayPfS_j
        .type           _Z11squareArrayPfS_j,@function
        .size           _Z11squareArrayPfS_j,(.L_x_1 - _Z11squareArrayPfS_j)
        .other          _Z11squareArrayPfS_j,@"STO_CUDA_ENTRY STV_DEFAULT"
_Z11squareArrayPfS_j:
.text._Z11squareArrayPfS_j:
[----:B------:R-:W-:Y:S01]  /*0000*/  LDC R1, c[0x0][0x37c] ;  /* 0x0000df00ff017b82 */ /* 0x000fe20000000800 */
[----:B------:R-:W0:Y:S07]  /*0010*/  S2R R0, SR_TID.X ;  /* 0x0000000000007919 */ /* 0x000e2e0000002100 */
[----:B------:R-:W0:Y:S01]  /*0020*/  S2UR UR4, SR_CTAID.X ;  /* 0x00000000000479c3 */ /* 0x000e220000002500 */
[----:B------:R-:W1:Y:S07]  /*0030*/  LDCU UR5, c[0x0][0x390] ;  /* 0x00007200ff0577ac */ /* 0x000e6e0008000800 */
[----:B------:R-:W0:Y:S02]  /*0040*/  LDC R7, c[0x0][0x360] ;  /* 0x0000d800ff077b82 */ /* 0x000e240000000800 */
[----:B0-----:R-:W-:-:S05]  /*0050*/  IMAD R7, R7, UR4, R0 ;  /* 0x0000000407077c24 */ /* 0x001fca000f8e0200 */
[----:B-1----:R-:W-:-:S13]  /*0060*/  ISETP.GE.U32.AND P0, PT, R7, UR5, PT ;  /* 0x0000000507007c0c */ /* 0x002fda000bf06070 */
[----:B------:R-:W-:Y:S05]  /*0070*/  @P0 EXIT ;  /* 0x000000000000094d */ /* 0x000fea0003800000 */
[----:B------:R-:W0:Y:S01]  /*0080*/  LDC.64 R2, c[0x0][0x380] ;  /* 0x0000e000ff027b82 */ /* 0x000e220000000a00 */
[----:B------:R-:W1:Y:S07]  /*0090*/  LDCU.64 UR4, c[0x0][0x358] ;  /* 0x00006b00ff0477ac */ /* 0x000e6e0008000a00 */
[----:B------:R-:W2:Y:S01]  /*00a0*/  LDC.64 R4, c[0x0][0x388] ;  /* 0x0000e200ff047b82 */ /* 0x000ea20000000a00 */
[----:B0-----:R-:W-:-:S06]  /*00b0*/  IMAD.WIDE.U32 R2, R7, 0x4, R2 ;  /* 0x0000000407027825 */ /* 0x001fcc00078e0002 */
[----:B-1----:R-:W3:Y:S01]  /*00c0*/  LDG.E R2, desc[UR4][R2.64] ;  /* 0x0000000402027981 */ /* 0x002ee2000c1e1900 */
[----:B--2---:R-:W-:-:S04]  /*00d0*/  IMAD.WIDE.U32 R4, R7, 0x4, R4 ;  /* 0x0000000407047825 */ /* 0x004fc800078e0004 */
[----:B---3--:R-:W-:-:S05]  /*00e0*/  FMUL R7, R2, R2 ;  /* 0x0000000202077220 */ /* 0x008fca0000400000 */
[----:B------:R-:W-:Y:S01]  /*00f0*/  STG.E desc[UR4][R4.64], R7 ;  /* 0x0000000704007986 */ /* 0x000fe2000c101904 */
[----:B------:R-:W-:Y:S05]  /*0100*/  EXIT ;  /* 0x000000000000794d */ /* 0x000fea0003800000 */
.L_x_0:
[----:B------:R-:W-:-:S00]  /*0110*/  BRA `(.L_x_0) ;  /* 0xfffffffc00fc7947 */ /* 0x000fc0000383ffff */
[----:B------:R-:W-:-:S00]  /*0120*/  NOP ;  /* 0x0000000000007918 */ /* 0x000fc00000000000 */
        /* <DEDUP_REMOVED lines=13> */
.L_x_1:


//--------------------- .nv.shared.reserved.0     --------------------------
	.section	.nv.shared.reserved.0,"aw",@nobits
	.weak		__nv_reservedSMEM_offset_0_alias
	.size		__nv_reservedSMEM_offset_0_alias, 0, 64
	.other		__nv_reservedSMEM_offset_0_alias,@"STO_CUDA_RESERVED_SHARED STV_DEFAULT"
__nv_reservedSMEM_offset_0_alias:
	.zero		0
	.zero		64


//--------------------- .nv.constant0._Z11squareArrayPfS_j --------------------------
	.section	.nv.constant0._Z11squareArrayPfS_j,"a",@progbits
	.sectionflags	@""
	.align	4
.nv.constant0._Z11squareArrayPfS_j:
	.zero		916


//--------------------- SYMBOLS --------------------------

	.type		.nv.reservedSmem.offset0,@object
	.size		.nv.reservedSmem.offset0,0x4
